//
// Generated by NVIDIA NVVM Compiler
//
// Compiler Build ID: CL-36424714
// Cuda compilation tools, release 13.0, V13.0.88
// Based on NVVM 20.0.0
//

.version 9.0
.target sm_100
.address_size 64

	// .globl	_Z11addToVectorPff

.visible .entry _Z11addToVectorPff(
	.param .u64 .ptr .align 1 _Z11addToVectorPff_param_0,
	.param .f32 _Z11addToVectorPff_param_1
)
{
	.reg .b32 	%r<11>;
	.reg .b32 	%f<4>;
	.reg .b64 	%rd<5>;

	ld.param.u64 	%rd1, [_Z11addToVectorPff_param_0];
	ld.param.f32 	%f1, [_Z11addToVectorPff_param_1];
	cvta.to.global.u64 	%rd2, %rd1;
	mov.u32 	%r1, %tid.x;
	mov.u32 	%r2, %ctaid.x;
	mov.u32 	%r3, %ntid.x;
	mov.u32 	%r4, %tid.y;
	mov.u32 	%r5, %ctaid.y;
	mov.u32 	%r6, %ntid.y;
	mad.lo.s32 	%r7, %r5, %r6, %r4;
	mov.u32 	%r8, %nctaid.x;
	mad.lo.s32 	%r9, %r7, %r8, %r2;
	mad.lo.s32 	%r10, %r9, %r3, %r1;
	mul.wide.s32 	%rd3, %r10, 4;
	add.s64 	%rd4, %rd2, %rd3;
	ld.global.f32 	%f2, [%rd4];
	add.f32 	%f3, %f1, %f2;
	st.global.f32 	[%rd4], %f3;
	ret;

}


// ===== COMPILED SASS (sm_100) =====

	.target	sm_100

	.elftype	@"ET_EXEC"


//--------------------- .note.nv.tkinfo           --------------------------
	.section	.note.nv.tkinfo,"",@"SHT_NOTE"
	.sectionflags	@"SHF_NOTE_NV_TKINFO"
	.tkinfo
        /*0018*/ 	.word	0x00000002
        /*0030*/ 	.string	""
        /*0030*/ 	.string	"ptxas"
        /*0030*/ 	.string	"Cuda compilation tools, release 13.0, V13.0.88"
        /*0030*/ 	.string	"Build cuda_13.0.r13.0/compiler.36424714_0"
        /*0030*/ 	.string	"-arch sm_100 -m 64 "



//--------------------- .note.nv.cuinfo           --------------------------
	.section	.note.nv.cuinfo,"",@"SHT_NOTE"
	.sectionflags	@"SHF_NOTE_NV_CUINFO"
        /*0018*/ 	.short	0x0002
        /*001a*/ 	.short	0x0064
        /*001c*/ 	.short	0x0082
	.zero		2


//--------------------- .nv.info                  --------------------------
	.section	.nv.info,"",@"SHT_CUDA_INFO"
	.align	4


	//----- nvinfo : EIATTR_REGCOUNT
	.align		4
        /*0000*/ 	.byte	0x04, 0x2f
        /*0002*/ 	.short	(.L_1 - .L_0)
	.align		4
.L_0:
        /*0004*/ 	.word	index@(_Z11addToVectorPff)
        /*0008*/ 	.word	0x0000000c


	//----- nvinfo : EIATTR_FRAME_SIZE
	.align		4
.L_1:
        /*000c*/ 	.byte	0x04, 0x11
        /*000e*/ 	.short	(.L_3 - .L_2)
	.align		4
.L_2:
        /*0010*/ 	.word	index@(_Z11addToVectorPff)
        /*0014*/ 	.word	0x00000000


	//----- nvinfo : EIATTR_MIN_STACK_SIZE
	.align		4
.L_3:
        /*0018*/ 	.byte	0x04, 0x12
        /*001a*/ 	.short	(.L_5 - .L_4)
	.align		4
.L_4:
        /*001c*/ 	.word	index@(_Z11addToVectorPff)
        /*0020*/ 	.word	0x00000000
.L_5:


//--------------------- .nv.compat                --------------------------
	.section	.nv.compat,"",@"SHT_CUDA_COMPAT_INFO"
	.align	4
        /*0000*/ 	.byte	0x02, 0x09, 0x00, 0x00, 0x02, 0x02, 0x01, 0x00, 0x02, 0x05, 0x05, 0x00, 0x03, 0x07, 0x01, 0x01
        /*0010*/ 	.byte	0x02, 0x03, 0x00, 0x00, 0x02, 0x06, 0x01, 0x00, 0x04, 0x0b, 0x08, 0x00, 0x09, 0x00, 0x00, 0x00
        /*0020*/ 	.byte	0x00, 0x00, 0x00, 0x00


//--------------------- .nv.info._Z11addToVectorPff --------------------------
	.section	.nv.info._Z11addToVectorPff,"",@"SHT_CUDA_INFO"
	.sectionflags	@""
	.align	4


	//----- nvinfo : EIATTR_CUDA_API_VERSION
	.align		4
        /*0000*/ 	.byte	0x04, 0x37
        /*0002*/ 	.short	(.L_7 - .L_6)
.L_6:
        /*0004*/ 	.word	0x00000082


	//----- nvinfo : EIATTR_KPARAM_INFO
	.align		4
.L_7:
        /*0008*/ 	.byte	0x04, 0x17
        /*000a*/ 	.short	(.L_9 - .L_8)
.L_8:
        /*000c*/ 	.word	0x00000000
        /*0010*/ 	.short	0x0001
        /*0012*/ 	.short	0x0008
        /*0014*/ 	.byte	0x00, 0xf0, 0x11, 0x00


	//----- nvinfo : EIATTR_KPARAM_INFO
	.align		4
.L_9:
        /*0018*/ 	.byte	0x04, 0x17
        /*001a*/ 	.short	(.L_11 - .L_10)
.L_10:
        /*001c*/ 	.word	0x00000000
        /*0020*/ 	.short	0x0000
        /*0022*/ 	.short	0x0000
        /*0024*/ 	.byte	0x00, 0xf5, 0x21, 0x00


	//----- nvinfo : EIATTR_SPARSE_MMA_MASK
	.align		4
.L_11:
        /*0028*/ 	.byte	0x03, 0x50
        /*002a*/ 	.short	0x0000


	//----- nvinfo : EIATTR_MAXREG_COUNT
	.align		4
        /*002c*/ 	.byte	0x03, 0x1b
        /*002e*/ 	.short	0x00ff


	//----- nvinfo : EIATTR_MERCURY_ISA_VERSION
	.align		4
        /*0030*/ 	.byte	0x03, 0x5f
        /*0032*/ 	.short	0x0101


	//----- nvinfo : EIATTR_VRC_CTA_INIT_COUNT
	.align		4
        /*0034*/ 	.byte	0x02, 0x4a
	.zero		1
	.zero		1


	//----- nvinfo : EIATTR_EXIT_INSTR_OFFSETS
	.align		4
        /*0038*/ 	.byte	0x04, 0x1c
        /*003a*/ 	.short	(.L_13 - .L_12)


	//   ....[0]....
.L_12:
        /*003c*/ 	.word	0x00000120


	//----- nvinfo : EIATTR_CBANK_PARAM_SIZE
	.align		4
.L_13:
        /*0040*/ 	.byte	0x03, 0x19
        /*0042*/ 	.short	0x000c


	//----- nvinfo : EIATTR_PARAM_CBANK
	.align		4
        /*0044*/ 	.byte	0x04, 0x0a
        /*0046*/ 	.short	(.L_15 - .L_14)
	.align		4
.L_14:
        /*0048*/ 	.word	index@(.nv.constant0._Z11addToVectorPff)
        /*004c*/ 	.short	0x0380
        /*004e*/ 	.short	0x000c


	//----- nvinfo : EIATTR_SW_WAR
	.align		4
.L_15:
        /*0050*/ 	.byte	0x04, 0x36
        /*0052*/ 	.short	(.L_17 - .L_16)
.L_16:
        /*0054*/ 	.word	0x00000008
.L_17:


//--------------------- .nv.callgraph             --------------------------
	.section	.nv.callgraph,"",@"SHT_CUDA_CALLGRAPH"
	.align	4
	.sectionentsize	8
	.align		4
        /*0000*/ 	.word	0x00000000
	.align		4
        /*0004*/ 	.word	0xffffffff
	.align		4
        /*0008*/ 	.word	0x00000000
	.align		4
        /*000c*/ 	.word	0xfffffffe
	.align		4
        /*0010*/ 	.word	0x00000000
	.align		4
        /*0014*/ 	.word	0xfffffffd
	.align		4
        /*0018*/ 	.word	0x00000000
	.align		4
        /*001c*/ 	.word	0xfffffffc


//--------------------- .text._Z11addToVectorPff  --------------------------
	.section	.text._Z11addToVectorPff,"ax",@progbits
	.align	128
        .global         _Z11addToVectorPff
        .type           _Z11addToVectorPff,@function
        .size           _Z11addToVectorPff,(.L_x_1 - _Z11addToVectorPff)
        .other          _Z11addToVectorPff,@"STO_CUDA_ENTRY STV_DEFAULT"
_Z11addToVectorPff:
.text._Z11addToVectorPff:
[----:B------:R-:W-:Y:S01]  /*0000*/  LDC R1, c[0x0][0x37c] ;  /* 0x0000df00ff017b82 */ /* 0x000fe20000000800 */
[----:B------:R-:W0:Y:S01]  /*0010*/  S2R R0, SR_TID.Y ;  /* 0x0000000000007919 */ /* 0x000e220000002200 */
[----:B------:R-:W1:Y:S06]  /*0020*/  LDCU UR7, c[0x0][0x360] ;  /* 0x00006c00ff0777ac */ /* 0x000e6c0008000800 */
[----:B------:R-:W0:Y:S01]  /*0030*/  S2UR UR8, SR_CTAID.Y ;  /* 0x00000000000879c3 */ /* 0x000e220000002600 */
[----:B------:R-:W1:Y:S01]  /*0040*/  S2R R5, SR_TID.X ;  /* 0x0000000000057919 */ /* 0x000e620000002100 */
[----:B------:R-:W2:Y:S06]  /*0050*/  LDCU.64 UR4, c[0x0][0x358] ;  /* 0x00006b00ff0477ac */ /* 0x000eac0008000a00 */
[----:B------:R-:W0:Y:S08]  /*0060*/  LDC R7, c[0x0][0x364] ;  /* 0x0000d900ff077b82 */ /* 0x000e300000000800 */
[----:B------:R-:W3:Y:S08]  /*0070*/  S2UR UR6, SR_CTAID.X ;  /* 0x00000000000679c3 */ /* 0x000ef00000002500 */
[----:B------:R-:W3:Y:S08]  /*0080*/  LDC R9, c[0x0][0x370] ;  /* 0x0000dc00ff097b82 */ /* 0x000ef00000000800 */
[----:B------:R-:W4:Y:S01]  /*0090*/  LDC.64 R2, c[0x0][0x380] ;  /* 0x0000e000ff027b82 */ /* 0x000f220000000a00 */
[----:B0-----:R-:W-:-:S04]  /*00a0*/  IMAD R0, R7, UR8, R0 ;  /* 0x0000000807007c24 */ /* 0x001fc8000f8e0200 */
[----:B---3--:R-:W-:Y:S01]  /*00b0*/  IMAD R0, R0, R9, UR6 ;  /* 0x0000000600007e24 */ /* 0x008fe2000f8e0209 */
[----:B------:R-:W0:Y:S03]  /*00c0*/  LDCU UR6, c[0x0][0x388] ;  /* 0x00007100ff0677ac */ /* 0x000e260008000800 */
[----:B-1----:R-:W-:-:S04]  /*00d0*/  IMAD R5, R0, UR7, R5 ;  /* 0x0000000700057c24 */ /* 0x002fc8000f8e0205 */
[----:B----4-:R-:W-:-:S05]  /*00e0*/  IMAD.WIDE R2, R5, 0x4, R2 ;  /* 0x0000000405027825 */ /* 0x010fca00078e0202 */
[----:B--2---:R-:W0:Y:S02]  /*00f0*/  LDG.E R0, desc[UR4][R2.64] ;  /* 0x0000000402007981 */ /* 0x004e24000c1e1900 */
[----:B0-----:R-:W-:-:S05]  /*0100*/  FADD R5, R0, UR6 ;  /* 0x0000000600057e21 */ /* 0x001fca0008000000 */
[----:B------:R-:W-:Y:S01]  /*0110*/  STG.E desc[UR4][R2.64], R5 ;  /* 0x0000000502007986 */ /* 0x000fe2000c101904 */
[----:B------:R-:W-:Y:S05]  /*0120*/  EXIT ;  /* 0x000000000000794d */ /* 0x000fea0003800000 */
.L_x_0:
[----:B------:R-:W-:-:S00]  /*0130*/  BRA `(.L_x_0) ;  /* 0xfffffffc00fc7947 */ /* 0x000fc0000383ffff */
[----:B------:R-:W-:-:S00]  /*0140*/  NOP ;  /* 0x0000000000007918 */ /* 0x000fc00000000000 */
        /* <DEDUP_REMOVED lines=11> */
.L_x_1:


//--------------------- .nv.shared.reserved.0     --------------------------
	.section	.nv.shared.reserved.0,"aw",@nobits
	.weak		__nv_reservedSMEM_offset_0_alias
	.size		__nv_reservedSMEM_offset_0_alias, 0, 64
	.other		__nv_reservedSMEM_offset_0_alias,@"STO_CUDA_RESERVED_SHARED STV_DEFAULT"
__nv_reservedSMEM_offset_0_alias:
	.zero		0
	.zero		64


//--------------------- .nv.constant0._Z11addToVectorPff --------------------------
	.section	.nv.constant0._Z11addToVectorPff,"a",@progbits
	.sectionflags	@""
	.align	4
.nv.constant0._Z11addToVectorPff:
	.zero		908


//--------------------- SYMBOLS --------------------------

	.type		.nv.reservedSmem.offset0,@object
	.size		.nv.reservedSmem.offset0,0x4
